//
// Generated by NVIDIA NVVM Compiler
//
// Compiler Build ID: CL-36424714
// Cuda compilation tools, release 13.0, V13.0.88
// Based on NVVM 20.0.0
//

.version 9.0
.target sm_100
.address_size 64

	// .globl	_Z17l2_latency_kernelILi10EEvPKjPjS2_

.visible .entry _Z17l2_latency_kernelILi10EEvPKjPjS2_(
	.param .u64 .ptr .align 1 _Z17l2_latency_kernelILi10EEvPKjPjS2__param_0,
	.param .u64 .ptr .align 1 _Z17l2_latency_kernelILi10EEvPKjPjS2__param_1,
	.param .u64 .ptr .align 1 _Z17l2_latency_kernelILi10EEvPKjPjS2__param_2
)
.maxntid 32
.minnctapersm 1
{
	.reg .pred 	%p<2>;
	.reg .b32 	%r<17>;
	.reg .b64 	%rd<29>;

	ld.param.u64 	%rd13, [_Z17l2_latency_kernelILi10EEvPKjPjS2__param_0];
	ld.param.u64 	%rd1, [_Z17l2_latency_kernelILi10EEvPKjPjS2__param_1];
	ld.param.u64 	%rd14, [_Z17l2_latency_kernelILi10EEvPKjPjS2__param_2];
	mov.u32 	%r14, %tid.x;
	mul.wide.u32 	%rd15, %r14, 4;
	add.s64 	%rd2, %rd13, %rd15;
	// begin inline asm
	ld.global.cg.b32 %r1, [%rd2];

	// end inline asm
	cvt.u64.u32 	%rd16, %r1;
	add.s64 	%rd3, %rd2, %rd16;
	// begin inline asm
	bar.sync 0;
mov.u32 %r2, %clock;

	// end inline asm
	cvta.to.global.u64 	%rd17, %rd14;
	// begin inline asm
	ld.global.cg.b32 %r3, [%rd3];

	// end inline asm
	cvt.u64.u32 	%rd18, %r3;
	add.s64 	%rd4, %rd3, %rd18;
	// begin inline asm
	ld.global.cg.b32 %r4, [%rd4];

	// end inline asm
	cvt.u64.u32 	%rd19, %r4;
	add.s64 	%rd5, %rd4, %rd19;
	// begin inline asm
	ld.global.cg.b32 %r5, [%rd5];

	// end inline asm
	cvt.u64.u32 	%rd20, %r5;
	add.s64 	%rd6, %rd5, %rd20;
	// begin inline asm
	ld.global.cg.b32 %r6, [%rd6];

	// end inline asm
	cvt.u64.u32 	%rd21, %r6;
	add.s64 	%rd7, %rd6, %rd21;
	// begin inline asm
	ld.global.cg.b32 %r7, [%rd7];

	// end inline asm
	cvt.u64.u32 	%rd22, %r7;
	add.s64 	%rd8, %rd7, %rd22;
	// begin inline asm
	ld.global.cg.b32 %r8, [%rd8];

	// end inline asm
	cvt.u64.u32 	%rd23, %r8;
	add.s64 	%rd9, %rd8, %rd23;
	// begin inline asm
	ld.global.cg.b32 %r9, [%rd9];

	// end inline asm
	cvt.u64.u32 	%rd24, %r9;
	add.s64 	%rd10, %rd9, %rd24;
	// begin inline asm
	ld.global.cg.b32 %r10, [%rd10];

	// end inline asm
	cvt.u64.u32 	%rd25, %r10;
	add.s64 	%rd11, %rd10, %rd25;
	// begin inline asm
	ld.global.cg.b32 %r11, [%rd11];

	// end inline asm
	cvt.u64.u32 	%rd26, %r11;
	add.s64 	%rd12, %rd11, %rd26;
	// begin inline asm
	ld.global.cg.b32 %r12, [%rd12];

	// end inline asm
	// begin inline asm
	bar.sync 0;
mov.u32 %r13, %clock;

	// end inline asm
	sub.s32 	%r15, %r13, %r2;
	add.s64 	%rd27, %rd17, %rd15;
	st.global.u32 	[%rd27], %r15;
	setp.ne.s32 	%p1, %r12, 0;
	@%p1 bra 	$L__BB0_2;
	cvta.to.global.u64 	%rd28, %rd1;
	mov.b32 	%r16, 0;
	st.global.u32 	[%rd28], %r16;
$L__BB0_2:
	ret;

}


// ===== COMPILED SASS (sm_100) =====

	.target	sm_100

	.elftype	@"ET_EXEC"


//--------------------- .note.nv.tkinfo           --------------------------
	.section	.note.nv.tkinfo,"",@"SHT_NOTE"
	.sectionflags	@"SHF_NOTE_NV_TKINFO"
	.tkinfo
        /*0018*/ 	.word	0x00000002
        /*0030*/ 	.string	""
        /*0030*/ 	.string	"ptxas"
        /*0030*/ 	.string	"Cuda compilation tools, release 13.0, V13.0.88"
        /*0030*/ 	.string	"Build cuda_13.0.r13.0/compiler.36424714_0"
        /*0030*/ 	.string	"-arch sm_100 -m 64 "



//--------------------- .note.nv.cuinfo           --------------------------
	.section	.note.nv.cuinfo,"",@"SHT_NOTE"
	.sectionflags	@"SHF_NOTE_NV_CUINFO"
        /*0018*/ 	.short	0x0002
        /*001a*/ 	.short	0x0064
        /*001c*/ 	.short	0x0082
	.zero		2


//--------------------- .nv.info                  --------------------------
	.section	.nv.info,"",@"SHT_CUDA_INFO"
	.align	4


	//----- nvinfo : EIATTR_REGCOUNT
	.align		4
        /*0000*/ 	.byte	0x04, 0x2f
        /*0002*/ 	.short	(.L_1 - .L_0)
	.align		4
.L_0:
        /*0004*/ 	.word	index@(_Z17l2_latency_kernelILi10EEvPKjPjS2_)
        /*0008*/ 	.word	0x0000000e


	//----- nvinfo : EIATTR_FRAME_SIZE
	.align		4
.L_1:
        /*000c*/ 	.byte	0x04, 0x11
        /*000e*/ 	.short	(.L_3 - .L_2)
	.align		4
.L_2:
        /*0010*/ 	.word	index@(_Z17l2_latency_kernelILi10EEvPKjPjS2_)
        /*0014*/ 	.word	0x00000000


	//----- nvinfo : EIATTR_MIN_STACK_SIZE
	.align		4
.L_3:
        /*0018*/ 	.byte	0x04, 0x12
        /*001a*/ 	.short	(.L_5 - .L_4)
	.align		4
.L_4:
        /*001c*/ 	.word	index@(_Z17l2_latency_kernelILi10EEvPKjPjS2_)
        /*0020*/ 	.word	0x00000000
.L_5:


//--------------------- .nv.compat                --------------------------
	.section	.nv.compat,"",@"SHT_CUDA_COMPAT_INFO"
	.align	4
        /*0000*/ 	.byte	0x02, 0x09, 0x00, 0x00, 0x02, 0x02, 0x01, 0x00, 0x02, 0x05, 0x05, 0x00, 0x03, 0x07, 0x01, 0x01
        /*0010*/ 	.byte	0x02, 0x03, 0x00, 0x00, 0x02, 0x06, 0x01, 0x00, 0x04, 0x0b, 0x08, 0x00, 0x09, 0x00, 0x00, 0x00
        /*0020*/ 	.byte	0x00, 0x00, 0x00, 0x00


//--------------------- .nv.info._Z17l2_latency_kernelILi10EEvPKjPjS2_ --------------------------
	.section	.nv.info._Z17l2_latency_kernelILi10EEvPKjPjS2_,"",@"SHT_CUDA_INFO"
	.sectionflags	@""
	.align	4


	//----- nvinfo : EIATTR_CUDA_API_VERSION
	.align		4
        /*0000*/ 	.byte	0x04, 0x37
        /*0002*/ 	.short	(.L_7 - .L_6)
.L_6:
        /*0004*/ 	.word	0x00000082


	//----- nvinfo : EIATTR_KPARAM_INFO
	.align		4
.L_7:
        /*0008*/ 	.byte	0x04, 0x17
        /*000a*/ 	.short	(.L_9 - .L_8)
.L_8:
        /*000c*/ 	.word	0x00000000
        /*0010*/ 	.short	0x0002
        /*0012*/ 	.short	0x0010
        /*0014*/ 	.byte	0x00, 0xf5, 0x21, 0x00


	//----- nvinfo : EIATTR_KPARAM_INFO
	.align		4
.L_9:
        /*0018*/ 	.byte	0x04, 0x17
        /*001a*/ 	.short	(.L_11 - .L_10)
.L_10:
        /*001c*/ 	.word	0x00000000
        /*0020*/ 	.short	0x0001
        /*0022*/ 	.short	0x0008
        /*0024*/ 	.byte	0x00, 0xf5, 0x21, 0x00


	//----- nvinfo : EIATTR_KPARAM_INFO
	.align		4
.L_11:
        /*0028*/ 	.byte	0x04, 0x17
        /*002a*/ 	.short	(.L_13 - .L_12)
.L_12:
        /*002c*/ 	.word	0x00000000
        /*0030*/ 	.short	0x0000
        /*0032*/ 	.short	0x0000
        /*0034*/ 	.byte	0x00, 0xf5, 0x21, 0x00


	//----- nvinfo : EIATTR_SPARSE_MMA_MASK
	.align		4
.L_13:
        /*0038*/ 	.byte	0x03, 0x50
        /*003a*/ 	.short	0x0000


	//----- nvinfo : EIATTR_MAXREG_COUNT
	.align		4
        /*003c*/ 	.byte	0x03, 0x1b
        /*003e*/ 	.short	0x00ff


	//----- nvinfo : EIATTR_NUM_BARRIERS
	.align		4
        /*0040*/ 	.byte	0x02, 0x4c
        /*0042*/ 	.byte	0x01
	.zero		1


	//----- nvinfo : EIATTR_MERCURY_ISA_VERSION
	.align		4
        /*0044*/ 	.byte	0x03, 0x5f
        /*0046*/ 	.short	0x0101


	//----- nvinfo : EIATTR_VRC_CTA_INIT_COUNT
	.align		4
        /*0048*/ 	.byte	0x02, 0x4a
	.zero		1
	.zero		1


	//----- nvinfo : EIATTR_EXIT_INSTR_OFFSETS
	.align		4
        /*004c*/ 	.byte	0x04, 0x1c
        /*004e*/ 	.short	(.L_15 - .L_14)


	//   ....[0]....
.L_14:
        /*0050*/ 	.word	0x000002e0


	//   ....[1]....
        /*0054*/ 	.word	0x00000310


	//----- nvinfo : EIATTR_MAX_THREADS
	.align		4
.L_15:
        /*0058*/ 	.byte	0x04, 0x05
        /*005a*/ 	.short	(.L_17 - .L_16)
.L_16:
        /*005c*/ 	.word	0x00000020
        /*0060*/ 	.word	0x00000001
        /*0064*/ 	.word	0x00000001


	//----- nvinfo : EIATTR_CBANK_PARAM_SIZE
	.align		4
.L_17:
        /*0068*/ 	.byte	0x03, 0x19
        /*006a*/ 	.short	0x0018


	//----- nvinfo : EIATTR_PARAM_CBANK
	.align		4
        /*006c*/ 	.byte	0x04, 0x0a
        /*006e*/ 	.short	(.L_19 - .L_18)
	.align		4
.L_18:
        /*0070*/ 	.word	index@(.nv.constant0._Z17l2_latency_kernelILi10EEvPKjPjS2_)
        /*0074*/ 	.short	0x0380
        /*0076*/ 	.short	0x0018


	//----- nvinfo : EIATTR_SW_WAR
	.align		4
.L_19:
        /*0078*/ 	.byte	0x04, 0x36
        /*007a*/ 	.short	(.L_21 - .L_20)
.L_20:
        /*007c*/ 	.word	0x00000008
.L_21:


//--------------------- .nv.callgraph             --------------------------
	.section	.nv.callgraph,"",@"SHT_CUDA_CALLGRAPH"
	.align	4
	.sectionentsize	8
	.align		4
        /*0000*/ 	.word	0x00000000
	.align		4
        /*0004*/ 	.word	0xffffffff
	.align		4
        /*0008*/ 	.word	0x00000000
	.align		4
        /*000c*/ 	.word	0xfffffffe
	.align		4
        /*0010*/ 	.word	0x00000000
	.align		4
        /*0014*/ 	.word	0xfffffffd
	.align		4
        /*0018*/ 	.word	0x00000000
	.align		4
        /*001c*/ 	.word	0xfffffffc


//--------------------- .text._Z17l2_latency_kernelILi10EEvPKjPjS2_ --------------------------
	.section	.text._Z17l2_latency_kernelILi10EEvPKjPjS2_,"ax",@progbits
	.align	128
        .global         _Z17l2_latency_kernelILi10EEvPKjPjS2_
        .type           _Z17l2_latency_kernelILi10EEvPKjPjS2_,@function
        .size           _Z17l2_latency_kernelILi10EEvPKjPjS2_,(.L_x_1 - _Z17l2_latency_kernelILi10EEvPKjPjS2_)
        .other          _Z17l2_latency_kernelILi10EEvPKjPjS2_,@"STO_CUDA_ENTRY STV_DEFAULT"
_Z17l2_latency_kernelILi10EEvPKjPjS2_:
.text._Z17l2_latency_kernelILi10EEvPKjPjS2_:
[----:B------:R-:W-:Y:S01]  /*0000*/  LDC R1, c[0x0][0x37c] ;  /* 0x0000df00ff017b82 */ /* 0x000fe20000000800 */
[----:B------:R-:W0:Y:S07]  /*0010*/  S2R R0, SR_TID.X ;  /* 0x0000000000007919 */ /* 0x000e2e0000002100 */
[----:B------:R-:W0:Y:S01]  /*0020*/  LDC.64 R2, c[0x0][0x380] ;  /* 0x0000e000ff027b82 */ /* 0x000e220000000a00 */
[----:B------:R-:W1:Y:S01]  /*0030*/  LDCU.64 UR4, c[0x0][0x358] ;  /* 0x00006b00ff0477ac */ /* 0x000e620008000a00 */
[----:B0-----:R-:W-:-:S05]  /*0040*/  IMAD.WIDE.U32 R2, R0, 0x4, R2 ;  /* 0x0000000400027825 */ /* 0x001fca00078e0002 */
[----:B-1----:R-:W2:Y:S01]  /*0050*/  LDG.E.STRONG.GPU R5, desc[UR4][R2.64] ;  /* 0x0000000402057981 */ /* 0x002ea2000c1ef900 */
[----:B------:R-:W-:Y:S01]  /*0060*/  BAR.SYNC.DEFER_BLOCKING 0x0 ;  /* 0x0000000000007b1d */ /* 0x000fe20000010000 */
[----:B--2---:R-:W-:-:S05]  /*0070*/  IADD3 R4, P0, PT, R2, R5, RZ ;  /* 0x0000000502047210 */ /* 0x004fca0007f1e0ff */
[----:B------:R-:W-:Y:S02]  /*0080*/  IMAD.X R5, RZ, RZ, R3, P0 ;  /* 0x000000ffff057224 */ /* 0x000fe400000e0603 */
[----:B------:R-:W0:Y:S01]  /*0090*/  S2UR UR6, SR_CLOCKLO ;  /* 0x00000000000679c3 */ /* 0x000e220000005000 */
[----:B------:R-:W-:Y:S02]  /*00a0*/  NOP ;  /* 0x0000000000007918 */ /* 0x000fe40000000000 */
[----:B------:R-:W2:Y:S02]  /*00b0*/  LDG.E.STRONG.GPU R3, desc[UR4][R4.64] ;  /* 0x0000000404037981 */ /* 0x000ea4000c1ef900 */
[----:B--2---:R-:W-:-:S05]  /*00c0*/  IADD3 R2, P0, PT, R3, R4, RZ ;  /* 0x0000000403027210 */ /* 0x004fca0007f1e0ff */
[----:B------:R-:W-:-:S05]  /*00d0*/  IMAD.X R3, RZ, RZ, R5, P0 ;  /* 0x000000ffff037224 */ /* 0x000fca00000e0605 */
        /* <DEDUP_REMOVED lines=10> */
[----:B--2---:R-:W-:-:S04]  /*0180*/  IADD3 R4, P0, PT, R5, R10, RZ ;  /* 0x0000000a05047210 */ /* 0x004fc80007f1e0ff */
[----:B------:R-:W-:-:S05]  /*0190*/  IADD3.X R5, PT, PT, RZ, R11, RZ, P0, !PT ;  /* 0x0000000bff057210 */ /* 0x000fca00007fe4ff */
        /* <DEDUP_REMOVED lines=12> */
[----:B------:R-:W2:Y:S01]  /*0260*/  LDG.E.STRONG.GPU R10, desc[UR4][R10.64] ;  /* 0x000000040a0a7981 */ /* 0x000ea2000c1ef900 */
[----:B------:R-:W-:Y:S01]  /*0270*/  BAR.SYNC.DEFER_BLOCKING 0x0 ;  /* 0x0000000000007b1d */ /* 0x000fe20000010000 */
[----:B------:R-:W-:-:S07]  /*0280*/  CS2R.32 R5, SR_CLOCKLO ;  /* 0x0000000000057805 */ /* 0x000fce0000005000 */
[----:B------:R-:W1:Y:S01]  /*0290*/  LDC.64 R2, c[0x0][0x390] ;  /* 0x0000e400ff027b82 */ /* 0x000e620000000a00 */
[----:B--2---:R-:W-:Y:S01]  /*02a0*/  ISETP.NE.AND P0, PT, R10, RZ, PT ;  /* 0x000000ff0a00720c */ /* 0x004fe20003f05270 */
[----:B0-----:R-:W-:Y:S02]  /*02b0*/  VIADD R5, R5, -UR6 ;  /* 0x8000000605057c36 */ /* 0x001fe40008000000 */
[----:B-1----:R-:W-:-:S05]  /*02c0*/  IMAD.WIDE.U32 R2, R0, 0x4, R2 ;  /* 0x0000000400027825 */ /* 0x002fca00078e0002 */
[----:B------:R0:W-:Y:S05]  /*02d0*/  STG.E desc[UR4][R2.64], R5 ;  /* 0x0000000502007986 */ /* 0x0001ea000c101904 */
[----:B------:R-:W-:Y:S05]  /*02e0*/  @P0 EXIT ;  /* 0x000000000000094d */ /* 0x000fea0003800000 */
[----:B0-----:R-:W0:Y:S02]  /*02f0*/  LDC.64 R2, c[0x0][0x388] ;  /* 0x0000e200ff027b82 */ /* 0x001e240000000a00 */
[----:B0-----:R-:W-:Y:S01]  /*0300*/  STG.E desc[UR4][R2.64], RZ ;  /* 0x000000ff02007986 */ /* 0x001fe2000c101904 */
[----:B------:R-:W-:Y:S05]  /*0310*/  EXIT ;  /* 0x000000000000794d */ /* 0x000fea0003800000 */
.L_x_0:
[----:B------:R-:W-:-:S00]  /*0320*/  BRA `(.L_x_0) ;  /* 0xfffffffc00fc7947 */ /* 0x000fc0000383ffff */
[----:B------:R-:W-:-:S00]  /*0330*/  NOP ;  /* 0x0000000000007918 */ /* 0x000fc00000000000 */
        /* <DEDUP_REMOVED lines=12> */
.L_x_1:


//--------------------- .nv.shared.reserved.0     --------------------------
	.section	.nv.shared.reserved.0,"aw",@nobits
	.weak		__nv_reservedSMEM_offset_0_alias
	.size		__nv_reservedSMEM_offset_0_alias, 0, 64
	.other		__nv_reservedSMEM_offset_0_alias,@"STO_CUDA_RESERVED_SHARED STV_DEFAULT"
__nv_reservedSMEM_offset_0_alias:
	.zero		0
	.zero		64


//--------------------- .nv.constant0._Z17l2_latency_kernelILi10EEvPKjPjS2_ --------------------------
	.section	.nv.constant0._Z17l2_latency_kernelILi10EEvPKjPjS2_,"a",@progbits
	.sectionflags	@""
	.align	4
.nv.constant0._Z17l2_latency_kernelILi10EEvPKjPjS2_:
	.zero		920


//--------------------- SYMBOLS --------------------------

	.type		.nv.reservedSmem.offset0,@object
	.size		.nv.reservedSmem.offset0,0x4
